//
// Generated by NVIDIA NVVM Compiler
//
// Compiler Build ID: CL-36424714
// Cuda compilation tools, release 13.0, V13.0.88
// Based on NVVM 20.0.0
//

.version 9.0
.target sm_100
.address_size 64

	// .globl	_Z11JuliaKernelifP6uchar4ffff

.visible .entry _Z11JuliaKernelifP6uchar4ffff(
	.param .u32 _Z11JuliaKernelifP6uchar4ffff_param_0,
	.param .f32 _Z11JuliaKernelifP6uchar4ffff_param_1,
	.param .u64 .ptr .align 1 _Z11JuliaKernelifP6uchar4ffff_param_2,
	.param .f32 _Z11JuliaKernelifP6uchar4ffff_param_3,
	.param .f32 _Z11JuliaKernelifP6uchar4ffff_param_4,
	.param .f32 _Z11JuliaKernelifP6uchar4ffff_param_5,
	.param .f32 _Z11JuliaKernelifP6uchar4ffff_param_6
)
{
	.reg .pred 	%p<6>;
	.reg .b32 	%r<23>;
	.reg .b32 	%f<45>;
	.reg .b64 	%rd<14>;
	.reg .b64 	%fd<15>;

	ld.param.u32 	%r4, [_Z11JuliaKernelifP6uchar4ffff_param_0];
	ld.param.f32 	%f21, [_Z11JuliaKernelifP6uchar4ffff_param_1];
	ld.param.u64 	%rd7, [_Z11JuliaKernelifP6uchar4ffff_param_2];
	ld.param.f32 	%f19, [_Z11JuliaKernelifP6uchar4ffff_param_3];
	ld.param.f32 	%f20, [_Z11JuliaKernelifP6uchar4ffff_param_4];
	ld.param.f32 	%f22, [_Z11JuliaKernelifP6uchar4ffff_param_5];
	ld.param.f32 	%f23, [_Z11JuliaKernelifP6uchar4ffff_param_6];
	mov.u32 	%r5, %ctaid.x;
	mov.u32 	%r6, %ntid.x;
	mov.u32 	%r7, %tid.x;
	mad.lo.s32 	%r1, %r5, %r6, %r7;
	div.s32 	%r8, %r1, %r4;
	mul.lo.s32 	%r9, %r8, %r4;
	sub.s32 	%r10, %r1, %r9;
	cvt.rn.f64.s32 	%fd1, %r8;
	cvt.rn.f64.s32 	%fd2, %r4;
	mul.f64 	%fd3, %fd2, 0d3FE0000000000000;
	sub.f64 	%fd4, %fd1, %fd3;
	cvt.f64.f32 	%fd5, %f21;
	mul.f64 	%fd6, %fd3, %fd5;
	div.rn.f64 	%fd7, %fd4, %fd6;
	cvt.f64.f32 	%fd8, %f22;
	add.f64 	%fd9, %fd7, %fd8;
	cvt.rn.f32.f64 	%f44, %fd9;
	cvt.rn.f64.s32 	%fd10, %r10;
	sub.f64 	%fd11, %fd10, %fd3;
	div.rn.f64 	%fd12, %fd11, %fd6;
	cvt.f64.f32 	%fd13, %f23;
	add.f64 	%fd14, %fd12, %fd13;
	cvt.rn.f32.f64 	%f43, %fd14;
	mov.b64 	%rd1, 255;
$L__BB0_1:
	mul.f32 	%f24, %f44, %f44;
	mul.f32 	%f25, %f43, %f43;
	sub.f32 	%f26, %f24, %f25;
	mul.f32 	%f27, %f44, %f43;
	fma.rn.f32 	%f28, %f44, %f43, %f27;
	add.f32 	%f5, %f19, %f26;
	add.f32 	%f6, %f20, %f28;
	mul.f32 	%f7, %f5, %f5;
	mul.f32 	%f8, %f6, %f6;
	add.f32 	%f29, %f7, %f8;
	setp.ltu.f32 	%p1, %f29, 0f40000000;
	mov.u64 	%rd13, %rd1;
	@%p1 bra 	$L__BB0_2;
	bra.uni 	$L__BB0_6;
$L__BB0_2:
	sub.f32 	%f30, %f7, %f8;
	mul.f32 	%f31, %f5, %f6;
	fma.rn.f32 	%f32, %f5, %f6, %f31;
	add.f32 	%f9, %f19, %f30;
	add.f32 	%f10, %f20, %f32;
	mul.f32 	%f11, %f9, %f9;
	mul.f32 	%f12, %f10, %f10;
	add.f32 	%f33, %f11, %f12;
	setp.ge.f32 	%p2, %f33, 0f40000000;
	@%p2 bra 	$L__BB0_5;
	sub.f32 	%f34, %f11, %f12;
	mul.f32 	%f35, %f9, %f10;
	fma.rn.f32 	%f36, %f9, %f10, %f35;
	add.f32 	%f13, %f19, %f34;
	add.f32 	%f14, %f20, %f36;
	mul.f32 	%f15, %f13, %f13;
	mul.f32 	%f16, %f14, %f14;
	add.f32 	%f37, %f15, %f16;
	setp.ge.f32 	%p3, %f37, 0f40000000;
	@%p3 bra 	$L__BB0_4;
	bra.uni 	$L__BB0_8;
$L__BB0_4:
	add.s64 	%rd13, %rd1, -2;
	bra.uni 	$L__BB0_6;
$L__BB0_5:
	add.s64 	%rd13, %rd1, -1;
$L__BB0_6:
	cvt.u32.u64 	%r22, %rd13;
$L__BB0_7:
	cvta.to.global.u64 	%rd9, %rd7;
	shl.b32 	%r12, %r22, 21;
	shl.b32 	%r13, %r22, 10;
	add.s32 	%r14, %r12, %r13;
	shl.b32 	%r15, %r22, 3;
	add.s32 	%r16, %r14, %r15;
	shr.u32 	%r17, %r16, 16;
	shr.u32 	%r18, %r16, 8;
	mul.wide.s32 	%rd10, %r1, 4;
	add.s64 	%rd11, %rd9, %rd10;
	prmt.b32 	%r19, %r17, %r18, 0x3340U;
	prmt.b32 	%r20, %r15, 65535, 0x3340U;
	prmt.b32 	%r21, %r19, %r20, 0x5410U;
	st.global.u32 	[%rd11], %r21;
	ret;
$L__BB0_8:
	add.s64 	%rd13, %rd1, -3;
	setp.eq.s64 	%p4, %rd13, 0;
	mov.b32 	%r22, 0;
	@%p4 bra 	$L__BB0_7;
	sub.f32 	%f38, %f15, %f16;
	mul.f32 	%f39, %f13, %f14;
	fma.rn.f32 	%f40, %f13, %f14, %f39;
	add.f32 	%f44, %f19, %f38;
	add.f32 	%f43, %f20, %f40;
	mul.f32 	%f41, %f43, %f43;
	fma.rn.f32 	%f42, %f44, %f44, %f41;
	setp.ge.f32 	%p5, %f42, 0f40000000;
	@%p5 bra 	$L__BB0_6;
	add.s64 	%rd1, %rd1, -4;
	bra.uni 	$L__BB0_1;

}


// ===== COMPILED SASS (sm_100) =====

	.target	sm_100

	.elftype	@"ET_EXEC"


//--------------------- .note.nv.tkinfo           --------------------------
	.section	.note.nv.tkinfo,"",@"SHT_NOTE"
	.sectionflags	@"SHF_NOTE_NV_TKINFO"
	.tkinfo
        /*0018*/ 	.word	0x00000002
        /*0030*/ 	.string	""
        /*0030*/ 	.string	"ptxas"
        /*0030*/ 	.string	"Cuda compilation tools, release 13.0, V13.0.88"
        /*0030*/ 	.string	"Build cuda_13.0.r13.0/compiler.36424714_0"
        /*0030*/ 	.string	"-arch sm_100 -m 64 "



//--------------------- .note.nv.cuinfo           --------------------------
	.section	.note.nv.cuinfo,"",@"SHT_NOTE"
	.sectionflags	@"SHF_NOTE_NV_CUINFO"
        /*0018*/ 	.short	0x0002
        /*001a*/ 	.short	0x0064
        /*001c*/ 	.short	0x0082
	.zero		2


//--------------------- .nv.info                  --------------------------
	.section	.nv.info,"",@"SHT_CUDA_INFO"
	.align	4


	//----- nvinfo : EIATTR_REGCOUNT
	.align		4
        /*0000*/ 	.byte	0x04, 0x2f
        /*0002*/ 	.short	(.L_1 - .L_0)
	.align		4
.L_0:
        /*0004*/ 	.word	index@(_Z11JuliaKernelifP6uchar4ffff)
        /*0008*/ 	.word	0x0000001d


	//----- nvinfo : EIATTR_FRAME_SIZE
	.align		4
.L_1:
        /*000c*/ 	.byte	0x04, 0x11
        /*000e*/ 	.short	(.L_3 - .L_2)
	.align		4
.L_2:
        /*0010*/ 	.word	index@($__internal_0_$__cuda_sm20_div_rn_f64_full)
        /*0014*/ 	.word	0x00000000


	//----- nvinfo : EIATTR_FRAME_SIZE
	.align		4
.L_3:
        /*0018*/ 	.byte	0x04, 0x11
        /*001a*/ 	.short	(.L_5 - .L_4)
	.align		4
.L_4:
        /*001c*/ 	.word	index@(_Z11JuliaKernelifP6uchar4ffff)
        /*0020*/ 	.word	0x00000000


	//----- nvinfo : EIATTR_MIN_STACK_SIZE
	.align		4
.L_5:
        /*0024*/ 	.byte	0x04, 0x12
        /*0026*/ 	.short	(.L_7 - .L_6)
	.align		4
.L_6:
        /*0028*/ 	.word	index@(_Z11JuliaKernelifP6uchar4ffff)
        /*002c*/ 	.word	0x00000000
.L_7:


//--------------------- .nv.compat                --------------------------
	.section	.nv.compat,"",@"SHT_CUDA_COMPAT_INFO"
	.align	4
        /*0000*/ 	.byte	0x02, 0x09, 0x00, 0x00, 0x02, 0x02, 0x01, 0x00, 0x02, 0x05, 0x05, 0x00, 0x03, 0x07, 0x01, 0x01
        /*0010*/ 	.byte	0x02, 0x03, 0x00, 0x00, 0x02, 0x06, 0x01, 0x00, 0x04, 0x0b, 0x08, 0x00, 0x01, 0x00, 0x00, 0x00
        /*0020*/ 	.byte	0x00, 0x00, 0x00, 0x00


//--------------------- .nv.info._Z11JuliaKernelifP6uchar4ffff --------------------------
	.section	.nv.info._Z11JuliaKernelifP6uchar4ffff,"",@"SHT_CUDA_INFO"
	.sectionflags	@""
	.align	4


	//----- nvinfo : EIATTR_CUDA_API_VERSION
	.align		4
        /*0000*/ 	.byte	0x04, 0x37
        /*0002*/ 	.short	(.L_9 - .L_8)
.L_8:
        /*0004*/ 	.word	0x00000082


	//----- nvinfo : EIATTR_KPARAM_INFO
	.align		4
.L_9:
        /*0008*/ 	.byte	0x04, 0x17
        /*000a*/ 	.short	(.L_11 - .L_10)
.L_10:
        /*000c*/ 	.word	0x00000000
        /*0010*/ 	.short	0x0006
        /*0012*/ 	.short	0x001c
        /*0014*/ 	.byte	0x00, 0xf0, 0x11, 0x00


	//----- nvinfo : EIATTR_KPARAM_INFO
	.align		4
.L_11:
        /*0018*/ 	.byte	0x04, 0x17
        /*001a*/ 	.short	(.L_13 - .L_12)
.L_12:
        /*001c*/ 	.word	0x00000000
        /*0020*/ 	.short	0x0005
        /*0022*/ 	.short	0x0018
        /*0024*/ 	.byte	0x00, 0xf0, 0x11, 0x00


	//----- nvinfo : EIATTR_KPARAM_INFO
	.align		4
.L_13:
        /*0028*/ 	.byte	0x04, 0x17
        /*002a*/ 	.short	(.L_15 - .L_14)
.L_14:
        /*002c*/ 	.word	0x00000000
        /*0030*/ 	.short	0x0004
        /*0032*/ 	.short	0x0014
        /*0034*/ 	.byte	0x00, 0xf0, 0x11, 0x00


	//----- nvinfo : EIATTR_KPARAM_INFO
	.align		4
.L_15:
        /*0038*/ 	.byte	0x04, 0x17
        /*003a*/ 	.short	(.L_17 - .L_16)
.L_16:
        /*003c*/ 	.word	0x00000000
        /*0040*/ 	.short	0x0003
        /*0042*/ 	.short	0x0010
        /*0044*/ 	.byte	0x00, 0xf0, 0x11, 0x00


	//----- nvinfo : EIATTR_KPARAM_INFO
	.align		4
.L_17:
        /*0048*/ 	.byte	0x04, 0x17
        /*004a*/ 	.short	(.L_19 - .L_18)
.L_18:
        /*004c*/ 	.word	0x00000000
        /*0050*/ 	.short	0x0002
        /*0052*/ 	.short	0x0008
        /*0054*/ 	.byte	0x00, 0xf5, 0x21, 0x00


	//----- nvinfo : EIATTR_KPARAM_INFO
	.align		4
.L_19:
        /*0058*/ 	.byte	0x04, 0x17
        /*005a*/ 	.short	(.L_21 - .L_20)
.L_20:
        /*005c*/ 	.word	0x00000000
        /*0060*/ 	.short	0x0001
        /*0062*/ 	.short	0x0004
        /*0064*/ 	.byte	0x00, 0xf0, 0x11, 0x00


	//----- nvinfo : EIATTR_KPARAM_INFO
	.align		4
.L_21:
        /*0068*/ 	.byte	0x04, 0x17
        /*006a*/ 	.short	(.L_23 - .L_22)
.L_22:
        /*006c*/ 	.word	0x00000000
        /*0070*/ 	.short	0x0000
        /*0072*/ 	.short	0x0000
        /*0074*/ 	.byte	0x00, 0xf0, 0x11, 0x00


	//----- nvinfo : EIATTR_SPARSE_MMA_MASK
	.align		4
.L_23:
        /*0078*/ 	.byte	0x03, 0x50
        /*007a*/ 	.short	0x0000


	//----- nvinfo : EIATTR_MAXREG_COUNT
	.align		4
        /*007c*/ 	.byte	0x03, 0x1b
        /*007e*/ 	.short	0x00ff


	//----- nvinfo : EIATTR_MERCURY_ISA_VERSION
	.align		4
        /*0080*/ 	.byte	0x03, 0x5f
        /*0082*/ 	.short	0x0101


	//----- nvinfo : EIATTR_VRC_CTA_INIT_COUNT
	.align		4
        /*0084*/ 	.byte	0x02, 0x4a
	.zero		1
	.zero		1


	//----- nvinfo : EIATTR_EXIT_INSTR_OFFSETS
	.align		4
        /*0088*/ 	.byte	0x04, 0x1c
        /*008a*/ 	.short	(.L_25 - .L_24)


	//   ....[0]....
.L_24:
        /*008c*/ 	.word	0x00000b50


	//----- nvinfo : EIATTR_CRS_STACK_SIZE
	.align		4
.L_25:
        /*0090*/ 	.byte	0x04, 0x1e
        /*0092*/ 	.short	(.L_27 - .L_26)
.L_26:
        /*0094*/ 	.word	0x00000000


	//----- nvinfo : EIATTR_CBANK_PARAM_SIZE
	.align		4
.L_27:
        /*0098*/ 	.byte	0x03, 0x19
        /*009a*/ 	.short	0x0020


	//----- nvinfo : EIATTR_PARAM_CBANK
	.align		4
        /*009c*/ 	.byte	0x04, 0x0a
        /*009e*/ 	.short	(.L_29 - .L_28)
	.align		4
.L_28:
        /*00a0*/ 	.word	index@(.nv.constant0._Z11JuliaKernelifP6uchar4ffff)
        /*00a4*/ 	.short	0x0380
        /*00a6*/ 	.short	0x0020


	//----- nvinfo : EIATTR_SW_WAR
	.align		4
.L_29:
        /*00a8*/ 	.byte	0x04, 0x36
        /*00aa*/ 	.short	(.L_31 - .L_30)
.L_30:
        /*00ac*/ 	.word	0x00000008
.L_31:


//--------------------- .nv.callgraph             --------------------------
	.section	.nv.callgraph,"",@"SHT_CUDA_CALLGRAPH"
	.align	4
	.sectionentsize	8
	.align		4
        /*0000*/ 	.word	0x00000000
	.align		4
        /*0004*/ 	.word	0xffffffff
	.align		4
        /*0008*/ 	.word	0x00000000
	.align		4
        /*000c*/ 	.word	0xfffffffe
	.align		4
        /*0010*/ 	.word	0x00000000
	.align		4
        /*0014*/ 	.word	0xfffffffd
	.align		4
        /*0018*/ 	.word	0x00000000
	.align		4
        /*001c*/ 	.word	0xfffffffc


//--------------------- .text._Z11JuliaKernelifP6uchar4ffff --------------------------
	.section	.text._Z11JuliaKernelifP6uchar4ffff,"ax",@progbits
	.align	128
        .global         _Z11JuliaKernelifP6uchar4ffff
        .type           _Z11JuliaKernelifP6uchar4ffff,@function
        .size           _Z11JuliaKernelifP6uchar4ffff,(.L_x_16 - _Z11JuliaKernelifP6uchar4ffff)
        .other          _Z11JuliaKernelifP6uchar4ffff,@"STO_CUDA_ENTRY STV_DEFAULT"
_Z11JuliaKernelifP6uchar4ffff:
.text._Z11JuliaKernelifP6uchar4ffff:
[----:B------:R-:W-:Y:S08]  /*0000*/  LDC R1, c[0x0][0x37c] ;  /* 0x0000df00ff017b82 */ /* 0x000ff00000000800 */
[----:B------:R-:W0:Y:S01]  /*0010*/  LDC R9, c[0x0][0x380] ;  /* 0x0000e000ff097b82 */ /* 0x000e220000000800 */
[----:B------:R-:W1:Y:S01]  /*0020*/  S2R R5, SR_TID.X ;  /* 0x0000000000057919 */ /* 0x000e620000002100 */
[----:B------:R-:W2:Y:S01]  /*0030*/  LDCU UR5, c[0x0][0x384] ;  /* 0x00007080ff0577ac */ /* 0x000ea20008000800 */
[----:B------:R-:W-:Y:S05]  /*0040*/  BSSY.RECONVERGENT B0, `(.L_x_0) ;  /* 0x0000037000007945 */ /* 0x000fea0003800200 */
[----:B------:R-:W1:Y:S08]  /*0050*/  S2UR UR4, SR_CTAID.X ;  /* 0x00000000000479c3 */ /* 0x000e700000002500 */
[----:B------:R-:W1:Y:S01]  /*0060*/  LDC R0, c[0x0][0x360] ;  /* 0x0000d800ff007b82 */ /* 0x000e620000000800 */
[----:B0-----:R-:W-:-:S04]  /*0070*/  IABS R11, R9 ;  /* 0x00000009000b7213 */ /* 0x001fc80000000000 */
[----:B------:R-:W0:Y:S01]  /*0080*/  I2F.RP R4, R11 ;  /* 0x0000000b00047306 */ /* 0x000e220000209400 */
[----:B-1----:R-:W-:-:S07]  /*0090*/  IMAD R0, R0, UR4, R5 ;  /* 0x0000000400007c24 */ /* 0x002fce000f8e0205 */
[----:B0-----:R-:W0:Y:S01]  /*00a0*/  MUFU.RCP R4, R4 ;  /* 0x0000000400047308 */ /* 0x001e220000001000 */
[----:B------:R-:W-:Y:S01]  /*00b0*/  IABS R10, R0 ;  /* 0x00000000000a7213 */ /* 0x000fe20000000000 */
[----:B0-----:R-:W-:-:S06]  /*00c0*/  VIADD R2, R4, 0xffffffe ;  /* 0x0ffffffe04027836 */ /* 0x001fcc0000000000 */
[----:B------:R0:W1:Y:S02]  /*00d0*/  F2I.FTZ.U32.TRUNC.NTZ R3, R2 ;  /* 0x0000000200037305 */ /* 0x000064000021f000 */
[----:B0-----:R-:W-:Y:S02]  /*00e0*/  HFMA2 R2, -RZ, RZ, 0, 0 ;  /* 0x00000000ff027431 */ /* 0x001fe400000001ff */
[----:B-1----:R-:W-:-:S04]  /*00f0*/  IMAD.MOV R6, RZ, RZ, -R3 ;  /* 0x000000ffff067224 */ /* 0x002fc800078e0a03 */
[----:B------:R-:W-:Y:S02]  /*0100*/  IMAD R5, R6, R11, RZ ;  /* 0x0000000b06057224 */ /* 0x000fe400078e02ff */
[----:B--2---:R-:W-:Y:S02]  /*0110*/  F2F.F64.F32 R6, UR5 ;  /* 0x0000000500067d10 */ /* 0x004fe40008201800 */
[----:B------:R-:W-:-:S06]  /*0120*/  IMAD.HI.U32 R3, R3, R5, R2 ;  /* 0x0000000503037227 */ /* 0x000fcc00078e0002 */
[----:B------:R-:W0:Y:S01]  /*0130*/  I2F.F64 R4, R9 ;  /* 0x0000000900047312 */ /* 0x000e220000201c00 */
[----:B------:R-:W-:-:S04]  /*0140*/  IMAD.HI.U32 R8, R3, R10, RZ ;  /* 0x0000000a03087227 */ /* 0x000fc800078e00ff */
[----:B------:R-:W-:-:S04]  /*0150*/  IMAD.MOV R2, RZ, RZ, -R8 ;  /* 0x000000ffff027224 */ /* 0x000fc800078e0a08 */
[----:B------:R-:W-:-:S05]  /*0160*/  IMAD R2, R11, R2, R10 ;  /* 0x000000020b027224 */ /* 0x000fca00078e020a */
[----:B------:R-:W-:Y:S01]  /*0170*/  ISETP.GT.U32.AND P1, PT, R11, R2, PT ;  /* 0x000000020b00720c */ /* 0x000fe20003f24070 */
[----:B0-----:R-:W-:-:S08]  /*0180*/  DMUL R4, R4, 0.5 ;  /* 0x3fe0000004047828 */ /* 0x001fd00000000000 */
[----:B------:R-:W-:-:S04]  /*0190*/  DMUL R6, R4, R6 ;  /* 0x0000000604067228 */ /* 0x000fc80000000000 */
[----:B------:R-:W-:Y:S01]  /*01a0*/  @!P1 IMAD.IADD R2, R2, 0x1, -R11 ;  /* 0x0000000102029824 */ /* 0x000fe200078e0a0b */
[----:B------:R-:W-:Y:S01]  /*01b0*/  @!P1 IADD3 R8, PT, PT, R8, 0x1, RZ ;  /* 0x0000000108089810 */ /* 0x000fe20007ffe0ff */
[----:B------:R-:W0:Y:S01]  /*01c0*/  MUFU.RCP64H R3, R7 ;  /* 0x0000000700037308 */ /* 0x000e220000001800 */
[----:B------:R-:W-:Y:S02]  /*01d0*/  ISETP.NE.AND P1, PT, R9, RZ, PT ;  /* 0x000000ff0900720c */ /* 0x000fe40003f25270 */
[----:B------:R-:W-:Y:S02]  /*01e0*/  ISETP.GE.U32.AND P0, PT, R2, R11, PT ;  /* 0x0000000b0200720c */ /* 0x000fe40003f06070 */
[----:B------:R-:W-:-:S04]  /*01f0*/  LOP3.LUT R2, R0, R9, RZ, 0x3c, !PT ;  /* 0x0000000900027212 */ /* 0x000fc800078e3cff */
[----:B------:R-:W-:Y:S01]  /*0200*/  ISETP.GE.AND P2, PT, R2, RZ, PT ;  /* 0x000000ff0200720c */ /* 0x000fe20003f46270 */
[----:B------:R-:W-:-:S06]  /*0210*/  IMAD.MOV.U32 R2, RZ, RZ, 0x1 ;  /* 0x00000001ff027424 */ /* 0x000fcc00078e00ff */
[----:B------:R-:W-:Y:S01]  /*0220*/  @P0 VIADD R8, R8, 0x1 ;  /* 0x0000000108080836 */ /* 0x000fe20000000000 */
[----:B0-----:R-:W-:-:S05]  /*0230*/  DFMA R10, -R6, R2, 1 ;  /* 0x3ff00000060a742b */ /* 0x001fca0000000102 */
[----:B------:R-:W-:Y:S02]  /*0240*/  @!P2 IADD3 R8, PT, PT, -R8, RZ, RZ ;  /* 0x000000ff0808a210 */ /* 0x000fe40007ffe1ff */
[----:B------:R-:W-:Y:S01]  /*0250*/  @!P1 LOP3.LUT R8, RZ, R9, RZ, 0x33, !PT ;  /* 0x00000009ff089212 */ /* 0x000fe200078e33ff */
[----:B------:R-:W-:-:S04]  /*0260*/  DFMA R10, R10, R10, R10 ;  /* 0x0000000a0a0a722b */ /* 0x000fc8000000000a */
[----:B------:R-:W-:-:S04]  /*0270*/  IMAD.MOV R14, RZ, RZ, -R8 ;  /* 0x000000ffff0e7224 */ /* 0x000fc800078e0a08 */
[----:B------:R-:W-:Y:S01]  /*0280*/  DFMA R10, R2, R10, R2 ;  /* 0x0000000a020a722b */ /* 0x000fe20000000002 */
[----:B------:R-:W-:Y:S01]  /*0290*/  IMAD R14, R9, R14, R0 ;  /* 0x0000000e090e7224 */ /* 0x000fe200078e0200 */
[----:B------:R-:W0:Y:S06]  /*02a0*/  I2F.F64 R2, R8 ;  /* 0x0000000800027312 */ /* 0x000e2c0000201c00 */
[----:B------:R-:W-:-:S08]  /*02b0*/  DFMA R12, -R6, R10, 1 ;  /* 0x3ff00000060c742b */ /* 0x000fd0000000010a */
[----:B------:R-:W-:Y:S02]  /*02c0*/  DFMA R12, R10, R12, R10 ;  /* 0x0000000c0a0c722b */ /* 0x000fe4000000000a */
[----:B0-----:R-:W-:-:S08]  /*02d0*/  DADD R16, R2, -R4 ;  /* 0x0000000002107229 */ /* 0x001fd00000000804 */
[----:B------:R-:W-:Y:S02]  /*02e0*/  DMUL R2, R16, R12 ;  /* 0x0000000c10027228 */ /* 0x000fe40000000000 */
[----:B------:R-:W-:-:S06]  /*02f0*/  FSETP.GEU.AND P1, PT, |R17|, 6.5827683646048100446e-37, PT ;  /* 0x036000001100780b */ /* 0x000fcc0003f2e200 */
[----:B------:R-:W-:-:S08]  /*0300*/  DFMA R10, -R6, R2, R16 ;  /* 0x00000002060a722b */ /* 0x000fd00000000110 */
[----:B------:R-:W-:-:S10]  /*0310*/  DFMA R2, R12, R10, R2 ;  /* 0x0000000a0c02722b */ /* 0x000fd40000000002 */
[----:B------:R-:W-:-:S05]  /*0320*/  FFMA R10, RZ, R7, R3 ;  /* 0x00000007ff0a7223 */ /* 0x000fca0000000003 */
[----:B------:R-:W-:-:S13]  /*0330*/  FSETP.GT.AND P0, PT, |R10|, 1.469367938527859385e-39, PT ;  /* 0x001000000a00780b */ /* 0x000fda0003f04200 */
[----:B------:R-:W-:Y:S05]  /*0340*/  @P0 BRA P1, `(.L_x_1) ;  /* 0x0000000000180947 */ /* 0x000fea0000800000 */
[----:B------:R-:W-:Y:S01]  /*0350*/  IMAD.MOV.U32 R10, RZ, RZ, R16 ;  /* 0x000000ffff0a7224 */ /* 0x000fe200078e0010 */
[----:B------:R-:W-:Y:S01]  /*0360*/  MOV R11, R17 ;  /* 0x00000011000b7202 */ /* 0x000fe20000000f00 */
[----:B------:R-:W-:Y:S01]  /*0370*/  IMAD.MOV.U32 R8, RZ, RZ, R6 ;  /* 0x000000ffff087224 */ /* 0x000fe200078e0006 */
[----:B------:R-:W-:Y:S01]  /*0380*/  MOV R16, 0x3b0 ;  /* 0x000003b000107802 */ /* 0x000fe20000000f00 */
[----:B------:R-:W-:-:S07]  /*0390*/  IMAD.MOV.U32 R9, RZ, RZ, R7 ;  /* 0x000000ffff097224 */ /* 0x000fce00078e0007 */
[----:B------:R-:W-:Y:S05]  /*03a0*/  CALL.REL.NOINC `($__internal_0_$__cuda_sm20_div_rn_f64_full) ;  /* 0x0000000400ec7944 */ /* 0x000fea0003c00000 */
.L_x_1:
[----:B------:R-:W-:Y:S05]  /*03b0*/  BSYNC.RECONVERGENT B0 ;  /* 0x0000000000007941 */ /* 0x000fea0003800200 */
.L_x_0:
[----:B------:R-:W0:Y:S01]  /*03c0*/  MUFU.RCP64H R11, R7 ;  /* 0x00000007000b7308 */ /* 0x000e220000001800 */
[----:B------:R-:W-:Y:S01]  /*03d0*/  MOV R10, 0x1 ;  /* 0x00000001000a7802 */ /* 0x000fe20000000f00 */
[----:B------:R-:W1:Y:S01]  /*03e0*/  LDCU UR4, c[0x0][0x398] ;  /* 0x00007300ff0477ac */ /* 0x000e620008000800 */
[----:B------:R-:W-:Y:S04]  /*03f0*/  BSSY.RECONVERGENT B0, `(.L_x_2) ;  /* 0x000001a000007945 */ /* 0x000fe80003800200 */
[----:B0-----:R-:W-:-:S08]  /*0400*/  DFMA R8, -R6, R10, 1 ;  /* 0x3ff000000608742b */ /* 0x001fd0000000010a */
[----:B------:R-:W-:Y:S02]  /*0410*/  DFMA R12, R8, R8, R8 ;  /* 0x00000008080c722b */ /* 0x000fe40000000008 */
[----:B------:R-:W0:Y:S06]  /*0420*/  I2F.F64 R8, R14 ;  /* 0x0000000e00087312 */ /* 0x000e2c0000201c00 */
[----:B------:R-:W-:-:S08]  /*0430*/  DFMA R12, R10, R12, R10 ;  /* 0x0000000c0a0c722b */ /* 0x000fd0000000000a */
[----:B------:R-:W-:Y:S02]  /*0440*/  DFMA R10, -R6, R12, 1 ;  /* 0x3ff00000060a742b */ /* 0x000fe4000000010c */
[----:B0-----:R-:W-:-:S06]  /*0450*/  DADD R8, -R4, R8 ;  /* 0x0000000004087229 */ /* 0x001fcc0000000108 */
[----:B------:R-:W-:Y:S02]  /*0460*/  DFMA R16, R12, R10, R12 ;  /* 0x0000000a0c10722b */ /* 0x000fe4000000000c */
[----:B-1----:R-:W0:Y:S02]  /*0470*/  F2F.F64.F32 R10, UR4 ;  /* 0x00000004000a7d10 */ /* 0x002e240008201800 */
[----:B------:R-:W-:-:S04]  /*0480*/  FSETP.GEU.AND P1, PT, |R9|, 6.5827683646048100446e-37, PT ;  /* 0x036000000900780b */ /* 0x000fc80003f2e200 */
[----:B------:R-:W-:-:S08]  /*0490*/  DMUL R4, R16, R8 ;  /* 0x0000000810047228 */ /* 0x000fd00000000000 */
[----:B------:R-:W-:Y:S02]  /*04a0*/  DFMA R12, -R6, R4, R8 ;  /* 0x00000004060c722b */ /* 0x000fe40000000108 */
[----:B0-----:R-:W-:-:S06]  /*04b0*/  DADD R10, R10, R2 ;  /* 0x000000000a0a7229 */ /* 0x001fcc0000000002 */
[----:B------:R-:W-:Y:S01]  /*04c0*/  DFMA R4, R16, R12, R4 ;  /* 0x0000000c1004722b */ /* 0x000fe20000000004 */
[----:B------:R0:W1:Y:S09]  /*04d0*/  F2F.F32.F64 R14, R10 ;  /* 0x0000000a000e7310 */ /* 0x0000720000301000 */
[----:B------:R-:W-:-:S05]  /*04e0*/  FFMA R2, RZ, R7, R5 ;  /* 0x00000007ff027223 */ /* 0x000fca0000000005 */
[----:B------:R-:W-:-:S13]  /*04f0*/  FSETP.GT.AND P0, PT, |R2|, 1.469367938527859385e-39, PT ;  /* 0x001000000200780b */ /* 0x000fda0003f04200 */
[----:B01----:R-:W-:Y:S05]  /*0500*/  @P0 BRA P1, `(.L_x_3) ;  /* 0x0000000000200947 */ /* 0x003fea0000800000 */
[----:B------:R-:W-:Y:S01]  /*0510*/  IMAD.MOV.U32 R10, RZ, RZ, R8 ;  /* 0x000000ffff0a7224 */ /* 0x000fe200078e0008 */
[----:B------:R-:W-:Y:S01]  /*0520*/  MOV R8, R6 ;  /* 0x0000000600087202 */ /* 0x000fe20000000f00 */
[----:B------:R-:W-:Y:S01]  /*0530*/  IMAD.MOV.U32 R11, RZ, RZ, R9 ;  /* 0x000000ffff0b7224 */ /* 0x000fe200078e0009 */
[----:B------:R-:W-:Y:S01]  /*0540*/  MOV R16, 0x570 ;  /* 0x0000057000107802 */ /* 0x000fe20000000f00 */
[----:B------:R-:W-:-:S07]  /*0550*/  IMAD.MOV.U32 R9, RZ, RZ, R7 ;  /* 0x000000ffff097224 */ /* 0x000fce00078e0007 */
[----:B------:R-:W-:Y:S05]  /*0560*/  CALL.REL.NOINC `($__internal_0_$__cuda_sm20_div_rn_f64_full) ;  /* 0x00000004007c7944 */ /* 0x000fea0003c00000 */
[----:B------:R-:W-:Y:S01]  /*0570*/  IMAD.MOV.U32 R4, RZ, RZ, R2 ;  /* 0x000000ffff047224 */ /* 0x000fe200078e0002 */
[----:B------:R-:W-:-:S07]  /*0580*/  MOV R5, R3 ;  /* 0x0000000300057202 */ /* 0x000fce0000000f00 */
.L_x_3:
[----:B------:R-:W-:Y:S05]  /*0590*/  BSYNC.RECONVERGENT B0 ;  /* 0x0000000000007941 */ /* 0x000fea0003800200 */
.L_x_2:
[----:B------:R-:W0:Y:S01]  /*05a0*/  LDCU UR4, c[0x0][0x39c] ;  /* 0x00007380ff0477ac */ /* 0x000e220008000800 */
[----:B------:R-:W-:Y:S01]  /*05b0*/  BSSY.RECONVERGENT B0, `(.L_x_4) ;  /* 0x000004c000007945 */ /* 0x000fe20003800200 */
[----:B------:R-:W-:Y:S01]  /*05c0*/  IMAD.MOV.U32 R8, RZ, RZ, 0xff ;  /* 0x000000ffff087424 */ /* 0x000fe200078e00ff */
[----:B0-----:R-:W0:Y:S01]  /*05d0*/  F2F.F64.F32 R2, UR4 ;  /* 0x0000000400027d10 */ /* 0x001e220008201800 */
[----:B------:R-:W1:Y:S01]  /*05e0*/  LDCU.64 UR4, c[0x0][0x390] ;  /* 0x00007200ff0477ac */ /* 0x000e620008000a00 */
[----:B0-----:R-:W-:-:S10]  /*05f0*/  DADD R2, R2, R4 ;  /* 0x0000000002027229 */ /* 0x001fd40000000004 */
[----:B------:R-:W0:Y:S02]  /*0600*/  F2F.F32.F64 R3, R2 ;  /* 0x0000000200037310 */ /* 0x000e240000301000 */
[-C--:B0-----:R-:W-:Y:S01]  /*0610*/  FMUL R5, R3, R3.reuse ;  /* 0x0000000303057220 */ /* 0x081fe20000400000 */
[----:B------:R-:W-:-:S03]  /*0620*/  FMUL R4, R14, R3 ;  /* 0x000000030e047220 */ /* 0x000fc60000400000 */
[C---:B------:R-:W-:Y:S01]  /*0630*/  FFMA R5, R14.reuse, R14, -R5 ;  /* 0x0000000e0e057223 */ /* 0x040fe20000000805 */
[----:B------:R-:W-:-:S03]  /*0640*/  FFMA R4, R14, R3, R4 ;  /* 0x000000030e047223 */ /* 0x000fc60000000004 */
[----:B-1----:R-:W-:Y:S01]  /*0650*/  FADD R5, R5, UR4 ;  /* 0x0000000405057e21 */ /* 0x002fe20008000000 */
[----:B------:R-:W-:Y:S01]  /*0660*/  FADD R4, R4, UR5 ;  /* 0x0000000504047e21 */ /* 0x000fe20008000000 */
[----:B------:R-:W0:Y:S02]  /*0670*/  LDCU.64 UR4, c[0x0][0x358] ;  /* 0x00006b00ff0477ac */ /* 0x000e240008000a00 */
[----:B------:R-:W-:Y:S01]  /*0680*/  FMUL R6, R5, R5 ;  /* 0x0000000505067220 */ /* 0x000fe20000400000 */
[----:B------:R-:W-:-:S04]  /*0690*/  FMUL R7, R4, R4 ;  /* 0x0000000404077220 */ /* 0x000fc80000400000 */
[----:B------:R-:W-:-:S05]  /*06a0*/  FADD R2, R6, R7 ;  /* 0x0000000706027221 */ /* 0x000fca0000000000 */
[----:B------:R-:W-:-:S13]  /*06b0*/  FSETP.GE.AND P0, PT, R2, 2, PT ;  /* 0x400000000200780b */ /* 0x000fda0003f06000 */
[----:B0-----:R-:W-:Y:S05]  /*06c0*/  @P0 BRA `(.L_x_5) ;  /* 0x0000000000e40947 */ /* 0x001fea0003800000 */
[----:B------:R-:W0:Y:S01]  /*06d0*/  LDC.64 R2, c[0x0][0x390] ;  /* 0x0000e400ff027b82 */ /* 0x000e220000000a00 */
[----:B------:R-:W-:Y:S01]  /*06e0*/  IMAD.MOV.U32 R8, RZ, RZ, R4 ;  /* 0x000000ffff087224 */ /* 0x000fe200078e0004 */
[----:B------:R-:W-:Y:S01]  /*06f0*/  MOV R4, 0xff ;  /* 0x000000ff00047802 */ /* 0x000fe20000000f00 */
[----:B------:R-:W-:-:S07]  /*0700*/  IMAD.MOV.U32 R10, RZ, RZ, RZ ;  /* 0x000000ffff0a7224 */ /* 0x000fce00078e00ff */
.L_x_9:
[----:B------:R-:W-:Y:S01]  /*0710*/  FMUL R9, R8, R5 ;  /* 0x0000000508097220 */ /* 0x000fe20000400000 */
[----:B------:R-:W-:-:S03]  /*0720*/  FADD R7, -R7, R6 ;  /* 0x0000000607077221 */ /* 0x000fc60000000100 */
[----:B------:R-:W-:Y:S01]  /*0730*/  FFMA R8, R8, R5, R9 ;  /* 0x0000000508087223 */ /* 0x000fe20000000009 */
[----:B0-----:R-:W-:-:S03]  /*0740*/  FADD R7, R7, R2 ;  /* 0x0000000207077221 */ /* 0x001fc60000000000 */
[----:B------:R-:W-:Y:S01]  /*0750*/  FADD R8, R8, R3 ;  /* 0x0000000308087221 */ /* 0x000fe20000000000 */
[----:B------:R-:W-:-:S03]  /*0760*/  FMUL R5, R7, R7 ;  /* 0x0000000707057220 */ /* 0x000fc60000400000 */
[----:B------:R-:W-:-:S04]  /*0770*/  FMUL R12, R8, R8 ;  /* 0x00000008080c7220 */ /* 0x000fc80000400000 */
[----:B------:R-:W-:-:S05]  /*0780*/  FADD R6, R5, R12 ;  /* 0x0000000c05067221 */ /* 0x000fca0000000000 */
[----:B------:R-:W-:-:S13]  /*0790*/  FSETP.GE.AND P0, PT, R6, 2, PT ;  /* 0x400000000600780b */ /* 0x000fda0003f06000 */
[----:B------:R-:W-:Y:S05]  /*07a0*/  @P0 BRA `(.L_x_6) ;  /* 0x0000000000a80947 */ /* 0x000fea0003800000 */
[----:B------:R-:W-:Y:S01]  /*07b0*/  FMUL R6, R7, R8 ;  /* 0x0000000807067220 */ /* 0x000fe20000400000 */
[----:B------:R-:W-:-:S03]  /*07c0*/  FADD R5, R5, -R12 ;  /* 0x8000000c05057221 */ /* 0x000fc60000000000 */
[----:B------:R-:W-:Y:S01]  /*07d0*/  FFMA R6, R7, R8, R6 ;  /* 0x0000000807067223 */ /* 0x000fe20000000006 */
[----:B------:R-:W-:-:S03]  /*07e0*/  FADD R8, R5, R2 ;  /* 0x0000000205087221 */ /* 0x000fc60000000000 */
[----:B------:R-:W-:Y:S01]  /*07f0*/  FADD R9, R6, R3 ;  /* 0x0000000306097221 */ /* 0x000fe20000000000 */
[----:B------:R-:W-:-:S03]  /*0800*/  FMUL R11, R8, R8 ;  /* 0x00000008080b7220 */ /* 0x000fc60000400000 */
[----:B------:R-:W-:-:S04]  /*0810*/  FMUL R12, R9, R9 ;  /* 0x00000009090c7220 */ /* 0x000fc80000400000 */
[----:B------:R-:W-:-:S05]  /*0820*/  FADD R5, R11, R12 ;  /* 0x0000000c0b057221 */ /* 0x000fca0000000000 */
[----:B------:R-:W-:-:S13]  /*0830*/  FSETP.GE.AND P0, PT, R5, 2, PT ;  /* 0x400000000500780b */ /* 0x000fda0003f06000 */
[----:B------:R-:W-:Y:S05]  /*0840*/  @P0 BRA `(.L_x_7) ;  /* 0x0000000000780947 */ /* 0x000fea0003800000 */
[----:B------:R-:W-:-:S04]  /*0850*/  IADD3 R7, P1, PT, R4, -0x3, RZ ;  /* 0xfffffffd04077810 */ /* 0x000fc80007f3e0ff */
[----:B------:R-:W-:Y:S02]  /*0860*/  ISETP.NE.U32.AND P0, PT, R7, RZ, PT ;  /* 0x000000ff0700720c */ /* 0x000fe40003f05070 */
[----:B------:R-:W-:-:S04]  /*0870*/  IADD3.X R5, PT, PT, R10, -0x1, RZ, P1, !PT ;  /* 0xffffffff0a057810 */ /* 0x000fc80000ffe4ff */
[----:B------:R-:W-:Y:S01]  /*0880*/  ISETP.NE.AND.EX P0, PT, R5, RZ, PT, P0 ;  /* 0x000000ff0500720c */ /* 0x000fe20003f05300 */
[----:B------:R-:W-:-:S12]  /*0890*/  IMAD.MOV.U32 R5, RZ, RZ, RZ ;  /* 0x000000ffff057224 */ /* 0x000fd800078e00ff */
[----:B------:R-:W-:Y:S05]  /*08a0*/  @!P0 BRA `(.L_x_8) ;  /* 0x0000000000708947 */ /* 0x000fea0003800000 */
[----:B------:R-:W-:-:S04]  /*08b0*/  FMUL R5, R8, R9 ;  /* 0x0000000908057220 */ /* 0x000fc80000400000 */
[----:B------:R-:W-:Y:S01]  /*08c0*/  FFMA R6, R8, R9, R5 ;  /* 0x0000000908067223 */ /* 0x000fe20000000005 */
[----:B------:R-:W-:Y:S01]  /*08d0*/  FADD R5, R11, -R12 ;  /* 0x8000000c0b057221 */ /* 0x000fe20000000000 */
[----:B------:R-:W-:Y:S02]  /*08e0*/  MOV R8, R7 ;  /* 0x0000000700087202 */ /* 0x000fe40000000f00 */
[----:B------:R-:W-:Y:S01]  /*08f0*/  FADD R9, R6, R3 ;  /* 0x0000000306097221 */ /* 0x000fe20000000000 */
[----:B------:R-:W-:-:S03]  /*0900*/  FADD R12, R5, R2 ;  /* 0x00000002050c7221 */ /* 0x000fc60000000000 */
[----:B------:R-:W-:-:S04]  /*0910*/  FMUL R5, R9, R9 ;  /* 0x0000000909057220 */ /* 0x000fc80000400000 */
[----:B------:R-:W-:-:S05]  /*0920*/  FFMA R6, R12, R12, R5 ;  /* 0x0000000c0c067223 */ /* 0x000fca0000000005 */
[----:B------:R-:W-:-:S13]  /*0930*/  FSETP.GE.AND P0, PT, R6, 2, PT ;  /* 0x400000000600780b */ /* 0x000fda0003f06000 */
[----:B------:R-:W-:Y:S05]  /*0940*/  @P0 BRA `(.L_x_5) ;  /* 0x0000000000440947 */ /* 0x000fea0003800000 */
[CC--:B------:R-:W-:Y:S01]  /*0950*/  FMUL R6, R12.reuse, R9.reuse ;  /* 0x000000090c067220 */ /* 0x0c0fe20000400000 */
[----:B------:R-:W-:Y:S01]  /*0960*/  FFMA R5, R12, R12, -R5 ;  /* 0x0000000c0c057223 */ /* 0x000fe20000000805 */
[----:B------:R-:W-:Y:S02]  /*0970*/  IADD3 R4, P1, PT, R4, -0x4, RZ ;  /* 0xfffffffc04047810 */ /* 0x000fe40007f3e0ff */
[----:B------:R-:W-:Y:S01]  /*0980*/  FFMA R6, R12, R9, R6 ;  /* 0x000000090c067223 */ /* 0x000fe20000000006 */
[----:B------:R-:W-:Y:S01]  /*0990*/  FADD R5, R5, R2 ;  /* 0x0000000205057221 */ /* 0x000fe20000000000 */
[----:B------:R-:W-:Y:S02]  /*09a0*/  IADD3.X R10, PT, PT, R10, -0x1, RZ, P1, !PT ;  /* 0xffffffff0a0a7810 */ /* 0x000fe40000ffe4ff */
[----:B------:R-:W-:Y:S01]  /*09b0*/  FADD R8, R6, R3 ;  /* 0x0000000306087221 */ /* 0x000fe20000000000 */
[----:B------:R-:W-:-:S03]  /*09c0*/  FMUL R6, R5, R5 ;  /* 0x0000000505067220 */ /* 0x000fc60000400000 */
[----:B------:R-:W-:-:S04]  /*09d0*/  FMUL R7, R8, R8 ;  /* 0x0000000808077220 */ /* 0x000fc80000400000 */
[----:B------:R-:W-:-:S05]  /*09e0*/  FADD R9, R6, R7 ;  /* 0x0000000706097221 */ /* 0x000fca0000000000 */
[----:B------:R-:W-:-:S13]  /*09f0*/  FSETP.GE.AND P0, PT, R9, 2, PT ;  /* 0x400000000900780b */ /* 0x000fda0003f06000 */
[----:B------:R-:W-:Y:S05]  /*0a00*/  @!P0 BRA `(.L_x_9) ;  /* 0xfffffffc00408947 */ /* 0x000fea000383ffff */
[----:B------:R-:W-:Y:S01]  /*0a10*/  IMAD.MOV.U32 R8, RZ, RZ, R4 ;  /* 0x000000ffff087224 */ /* 0x000fe200078e0004 */
[----:B------:R-:W-:Y:S06]  /*0a20*/  BRA `(.L_x_5) ;  /* 0x00000000000c7947 */ /* 0x000fec0003800000 */
.L_x_7:
[----:B------:R-:W-:Y:S01]  /*0a30*/  VIADD R8, R4, 0xfffffffe ;  /* 0xfffffffe04087836 */ /* 0x000fe20000000000 */
[----:B------:R-:W-:Y:S06]  /*0a40*/  BRA `(.L_x_5) ;  /* 0x0000000000047947 */ /* 0x000fec0003800000 */
.L_x_6:
[----:B------:R-:W-:-:S07]  /*0a50*/  IADD3 R8, PT, PT, R4, -0x1, RZ ;  /* 0xffffffff04087810 */ /* 0x000fce0007ffe0ff */
.L_x_5:
[----:B------:R-:W-:-:S07]  /*0a60*/  IMAD.MOV.U32 R5, RZ, RZ, R8 ;  /* 0x000000ffff057224 */ /* 0x000fce00078e0008 */
.L_x_8:
[----:B------:R-:W-:Y:S05]  /*0a70*/  BSYNC.RECONVERGENT B0 ;  /* 0x0000000000007941 */ /* 0x000fea0003800200 */
.L_x_4:
[----:B------:R-:W0:Y:S01]  /*0a80*/  LDC.64 R2, c[0x0][0x388] ;  /* 0x0000e200ff027b82 */ /* 0x000e220000000a00 */
[C---:B------:R-:W-:Y:S01]  /*0a90*/  IMAD R4, R5.reuse, 0x800, R5 ;  /* 0x0000080005047824 */ /* 0x040fe200078e0205 */
[----:B------:R-:W-:Y:S01]  /*0aa0*/  SHF.L.U32 R5, R5, 0x3, RZ ;  /* 0x0000000305057819 */ /* 0x000fe200000006ff */
[----:B------:R-:W-:Y:S02]  /*0ab0*/  UMOV UR6, 0x3340 ;  /* 0x0000334000067882 */ /* 0x000fe40000000000 */
[----:B------:R-:W-:Y:S02]  /*0ac0*/  IMAD.U32 R8, RZ, RZ, UR6 ;  /* 0x00000006ff087e24 */ /* 0x000fe4000f8e00ff */
[----:B------:R-:W-:-:S03]  /*0ad0*/  IMAD.U32 R4, R4, 0x400, R5 ;  /* 0x0000040004047824 */ /* 0x000fc600078e0005 */
[----:B------:R-:W-:Y:S02]  /*0ae0*/  PRMT R5, R5, R8, 0xffff ;  /* 0x0000ffff05057416 */ /* 0x000fe40000000008 */
[--C-:B------:R-:W-:Y:S02]  /*0af0*/  SHF.R.U32.HI R6, RZ, 0x10, R4.reuse ;  /* 0x00000010ff067819 */ /* 0x100fe40000011604 */
[----:B------:R-:W-:-:S04]  /*0b00*/  SHF.R.U32.HI R7, RZ, 0x8, R4 ;  /* 0x00000008ff077819 */ /* 0x000fc80000011604 */
[----:B------:R-:W-:-:S04]  /*0b10*/  PRMT R6, R6, 0x3340, R7 ;  /* 0x0000334006067816 */ /* 0x000fc80000000007 */
[----:B------:R-:W-:Y:S01]  /*0b20*/  PRMT R5, R6, 0x5410, R5 ;  /* 0x0000541006057816 */ /* 0x000fe20000000005 */
[----:B0-----:R-:W-:-:S05]  /*0b30*/  IMAD.WIDE R2, R0, 0x4, R2 ;  /* 0x0000000400027825 */ /* 0x001fca00078e0202 */
[----:B------:R-:W-:Y:S01]  /*0b40*/  STG.E desc[UR4][R2.64], R5 ;  /* 0x0000000502007986 */ /* 0x000fe2000c101904 */
[----:B------:R-:W-:Y:S05]  /*0b50*/  EXIT ;  /* 0x000000000000794d */ /* 0x000fea0003800000 */
        .weak           $__internal_0_$__cuda_sm20_div_rn_f64_full
        .type           $__internal_0_$__cuda_sm20_div_rn_f64_full,@function
        .size           $__internal_0_$__cuda_sm20_div_rn_f64_full,(.L_x_16 - $__internal_0_$__cuda_sm20_div_rn_f64_full)
$__internal_0_$__cuda_sm20_div_rn_f64_full:
[C---:B------:R-:W-:Y:S01]  /*0b60*/  FSETP.GEU.AND P0, PT, |R9|.reuse, 1.469367938527859385e-39, PT ;  /* 0x001000000900780b */ /* 0x040fe20003f0e200 */
[----:B------:R-:W-:Y:S01]  /*0b70*/  IMAD.MOV.U32 R18, RZ, RZ, 0x1 ;  /* 0x00000001ff127424 */ /* 0x000fe200078e00ff */
[----:B------:R-:W-:Y:S01]  /*0b80*/  LOP3.LUT R2, R9, 0x800fffff, RZ, 0xc0, !PT ;  /* 0x800fffff09027812 */ /* 0x000fe200078ec0ff */
[----:B------:R-:W-:Y:S01]  /*0b90*/  IMAD.MOV.U32 R17, RZ, RZ, 0x1ca00000 ;  /* 0x1ca00000ff117424 */ /* 0x000fe200078e00ff */
[C---:B------:R-:W-:Y:S01]  /*0ba0*/  FSETP.GEU.AND P2, PT, |R11|.reuse, 1.469367938527859385e-39, PT ;  /* 0x001000000b00780b */ /* 0x040fe20003f4e200 */
[----:B------:R-:W-:Y:S01]  /*0bb0*/  BSSY.RECONVERGENT B1, `(.L_x_10) ;  /* 0x0000052000017945 */ /* 0x000fe20003800200 */
[----:B------:R-:W-:Y:S02]  /*0bc0*/  LOP3.LUT R3, R2, 0x3ff00000, RZ, 0xfc, !PT ;  /* 0x3ff0000002037812 */ /* 0x000fe400078efcff */
[----:B------:R-:W-:Y:S02]  /*0bd0*/  MOV R2, R8 ;  /* 0x0000000800027202 */ /* 0x000fe40000000f00 */
[----:B------:R-:W-:-:S02]  /*0be0*/  LOP3.LUT R15, R11, 0x7ff00000, RZ, 0xc0, !PT ;  /* 0x7ff000000b0f7812 */ /* 0x000fc400078ec0ff */
[----:B------:R-:W-:Y:S01]  /*0bf0*/  LOP3.LUT R24, R9, 0x7ff00000, RZ, 0xc0, !PT ;  /* 0x7ff0000009187812 */ /* 0x000fe200078ec0ff */
[----:B------:R-:W-:Y:S02]  /*0c00*/  @!P0 DMUL R2, R8, 8.98846567431157953865e+307 ;  /* 0x7fe0000008028828 */ /* 0x000fe40000000000 */
[----:B------:R-:W-:Y:S01]  /*0c10*/  IMAD.MOV.U32 R25, RZ, RZ, R15 ;  /* 0x000000ffff197224 */ /* 0x000fe200078e000f */
[----:B------:R-:W-:Y:S02]  /*0c20*/  ISETP.GE.U32.AND P1, PT, R15, R24, PT ;  /* 0x000000180f00720c */ /* 0x000fe40003f26070 */
[----:B------:R-:W-:Y:S01]  /*0c30*/  @!P2 LOP3.LUT R20, R9, 0x7ff00000, RZ, 0xc0, !PT ;  /* 0x7ff000000914a812 */ /* 0x000fe200078ec0ff */
[----:B------:R-:W0:Y:S03]  /*0c40*/  MUFU.RCP64H R19, R3 ;  /* 0x0000000300137308 */ /* 0x000e260000001800 */
[----:B------:R-:W-:-:S02]  /*0c50*/  @!P2 ISETP.GE.U32.AND P3, PT, R15, R20, PT ;  /* 0x000000140f00a20c */ /* 0x000fc40003f66070 */
[----:B------:R-:W-:Y:S02]  /*0c60*/  @!P0 LOP3.LUT R24, R3, 0x7ff00000, RZ, 0xc0, !PT ;  /* 0x7ff0000003188812 */ /* 0x000fe400078ec0ff */
[----:B------:R-:W-:-:S04]  /*0c70*/  @!P2 SEL R21, R17, 0x63400000, !P3 ;  /* 0x634000001115a807 */ /* 0x000fc80005800000 */
[----:B------:R-:W-:-:S04]  /*0c80*/  @!P2 LOP3.LUT R22, R21, 0x80000000, R11, 0xf8, !PT ;  /* 0x800000001516a812 */ /* 0x000fc800078ef80b */
[----:B------:R-:W-:Y:S01]  /*0c90*/  @!P2 LOP3.LUT R23, R22, 0x100000, RZ, 0xfc, !PT ;  /* 0x001000001617a812 */ /* 0x000fe200078efcff */
[----:B------:R-:W-:Y:S01]  /*0ca0*/  @!P2 IMAD.MOV.U32 R22, RZ, RZ, RZ ;  /* 0x000000ffff16a224 */ /* 0x000fe200078e00ff */
[----:B0-----:R-:W-:-:S08]  /*0cb0*/  DFMA R12, R18, -R2, 1 ;  /* 0x3ff00000120c742b */ /* 0x001fd00000000802 */
[----:B------:R-:W-:-:S08]  /*0cc0*/  DFMA R12, R12, R12, R12 ;  /* 0x0000000c0c0c722b */ /* 0x000fd0000000000c */
[----:B------:R-:W-:Y:S01]  /*0cd0*/  DFMA R18, R18, R12, R18 ;  /* 0x0000000c1212722b */ /* 0x000fe20000000012 */
[----:B------:R-:W-:Y:S02]  /*0ce0*/  SEL R13, R17, 0x63400000, !P1 ;  /* 0x63400000110d7807 */ /* 0x000fe40004800000 */
[----:B------:R-:W-:Y:S02]  /*0cf0*/  MOV R12, R10 ;  /* 0x0000000a000c7202 */ /* 0x000fe40000000f00 */
[----:B------:R-:W-:-:S03]  /*0d00*/  LOP3.LUT R13, R13, 0x800fffff, R11, 0xf8, !PT ;  /* 0x800fffff0d0d7812 */ /* 0x000fc600078ef80b */
[----:B------:R-:W-:-:S03]  /*0d10*/  DFMA R20, R18, -R2, 1 ;  /* 0x3ff000001214742b */ /* 0x000fc60000000802 */
[----:B------:R-:W-:-:S05]  /*0d20*/  @!P2 DFMA R12, R12, 2, -R22 ;  /* 0x400000000c0ca82b */ /* 0x000fca0000000816 */
[----:B------:R-:W-:-:S05]  /*0d30*/  DFMA R20, R18, R20, R18 ;  /* 0x000000141214722b */ /* 0x000fca0000000012 */
[----:B------:R-:W-:-:S03]  /*0d40*/  @!P2 LOP3.LUT R25, R13, 0x7ff00000, RZ, 0xc0, !PT ;  /* 0x7ff000000d19a812 */ /* 0x000fc600078ec0ff */
[----:B------:R-:W-:Y:S01]  /*0d50*/  DMUL R18, R20, R12 ;  /* 0x0000000c14127228 */ /* 0x000fe20000000000 */
[----:B------:R-:W-:-:S04]  /*0d60*/  IADD3 R26, PT, PT, R25, -0x1, RZ ;  /* 0xffffffff191a7810 */ /* 0x000fc80007ffe0ff */
[----:B------:R-:W-:Y:S01]  /*0d70*/  ISETP.GT.U32.AND P0, PT, R26, 0x7feffffe, PT ;  /* 0x7feffffe1a00780c */ /* 0x000fe20003f04070 */
[----:B------:R-:W-:Y:S02]  /*0d80*/  VIADD R26, R24, 0xffffffff ;  /* 0xffffffff181a7836 */ /* 0x000fe40000000000 */
[----:B------:R-:W-:-:S03]  /*0d90*/  DFMA R22, R18, -R2, R12 ;  /* 0x800000021216722b */ /* 0x000fc6000000000c */
[----:B------:R-:W-:-:S05]  /*0da0*/  ISETP.GT.U32.OR P0, PT, R26, 0x7feffffe, P0 ;  /* 0x7feffffe1a00780c */ /* 0x000fca0000704470 */
[----:B------:R-:W-:-:S08]  /*0db0*/  DFMA R22, R20, R22, R18 ;  /* 0x000000161416722b */ /* 0x000fd00000000012 */
[----:B------:R-:W-:Y:S05]  /*0dc0*/  @P0 BRA `(.L_x_11) ;  /* 0x00000000006c0947 */ /* 0x000fea0003800000 */
[----:B------:R-:W-:Y:S01]  /*0dd0*/  LOP3.LUT R18, R9, 0x7ff00000, RZ, 0xc0, !PT ;  /* 0x7ff0000009127812 */ /* 0x000fe200078ec0ff */
[----:B------:R-:W-:-:S03]  /*0de0*/  IMAD.MOV.U32 R20, RZ, RZ, RZ ;  /* 0x000000ffff147224 */ /* 0x000fc600078e00ff */
[CC--:B------:R-:W-:Y:S02]  /*0df0*/  VIADDMNMX R10, R15.reuse, -R18.reuse, 0xb9600000, !PT ;  /* 0xb96000000f0a7446 */ /* 0x0c0fe40007800912 */
[----:B------:R-:W-:Y:S02]  /*0e00*/  ISETP.GE.U32.AND P0, PT, R15, R18, PT ;  /* 0x000000120f00720c */ /* 0x000fe40003f06070 */
[----:B------:R-:W-:Y:S02]  /*0e10*/  VIMNMX R10, PT, PT, R10, 0x46a00000, PT ;  /* 0x46a000000a0a7848 */ /* 0x000fe40003fe0100 */
[----:B------:R-:W-:-:S05]  /*0e20*/  SEL R17, R17, 0x63400000, !P0 ;  /* 0x6340000011117807 */ /* 0x000fca0004000000 */
[----:B------:R-:W-:-:S05]  /*0e30*/  IMAD.IADD R10, R10, 0x1, -R17 ;  /* 0x000000010a0a7824 */ /* 0x000fca00078e0a11 */
[----:B------:R-:W-:-:S06]  /*0e40*/  IADD3 R21, PT, PT, R10, 0x7fe00000, RZ ;  /* 0x7fe000000a157810 */ /* 0x000fcc0007ffe0ff */
[----:B------:R-:W-:-:S10]  /*0e50*/  DMUL R18, R22, R20 ;  /* 0x0000001416127228 */ /* 0x000fd40000000000 */
[----:B------:R-:W-:-:S13]  /*0e60*/  FSETP.GTU.AND P0, PT, |R19|, 1.469367938527859385e-39, PT ;  /* 0x001000001300780b */ /* 0x000fda0003f0c200 */
[----:B------:R-:W-:Y:S05]  /*0e70*/  @P0 BRA `(.L_x_12) ;  /* 0x0000000000940947 */ /* 0x000fea0003800000 */
[----:B------:R-:W-:Y:S01]  /*0e80*/  DFMA R2, R22, -R2, R12 ;  /* 0x800000021602722b */ /* 0x000fe2000000000c */
[----:B------:R-:W-:-:S09]  /*0e90*/  IMAD.MOV.U32 R20, RZ, RZ, RZ ;  /* 0x000000ffff147224 */ /* 0x000fd200078e00ff */
[C---:B------:R-:W-:Y:S02]  /*0ea0*/  FSETP.NEU.AND P0, PT, R3.reuse, RZ, PT ;  /* 0x000000ff0300720b */ /* 0x040fe40003f0d000 */
[----:B------:R-:W-:-:S04]  /*0eb0*/  LOP3.LUT R9, R3, 0x80000000, R9, 0x48, !PT ;  /* 0x8000000003097812 */ /* 0x000fc800078e4809 */
[----:B------:R-:W-:-:S07]  /*0ec0*/  LOP3.LUT R21, R9, R21, RZ, 0xfc, !PT ;  /* 0x0000001509157212 */ /* 0x000fce00078efcff */
[----:B------:R-:W-:Y:S05]  /*0ed0*/  @!P0 BRA `(.L_x_12) ;  /* 0x00000000007c8947 */ /* 0x000fea0003800000 */
[----:B------:R-:W-:Y:S01]  /*0ee0*/  IADD3 R3, PT, PT, -R10, RZ, RZ ;  /* 0x000000ff0a037210 */ /* 0x000fe20007ffe1ff */
[----:B------:R-:W-:Y:S01]  /*0ef0*/  IMAD.MOV.U32 R2, RZ, RZ, RZ ;  /* 0x000000ffff027224 */ /* 0x000fe200078e00ff */
[----:B------:R-:W-:-:S05]  /*0f00*/  DMUL.RP R20, R22, R20 ;  /* 0x0000001416147228 */ /* 0x000fca0000008000 */
[----:B------:R-:W-:-:S05]  /*0f10*/  DFMA R2, R18, -R2, R22 ;  /* 0x800000021202722b */ /* 0x000fca0000000016 */
[----:B------:R-:W-:Y:S02]  /*0f20*/  LOP3.LUT R9, R21, R9, RZ, 0x3c, !PT ;  /* 0x0000000915097212 */ /* 0x000fe400078e3cff */
[----:B------:R-:W-:-:S04]  /*0f30*/  IADD3 R2, PT, PT, -R10, -0x43300000, RZ ;  /* 0xbcd000000a027810 */ /* 0x000fc80007ffe1ff */
[----:B------:R-:W-:-:S04]  /*0f40*/  FSETP.NEU.AND P0, PT, |R3|, R2, PT ;  /* 0x000000020300720b */ /* 0x000fc80003f0d200 */
[----:B------:R-:W-:Y:S02]  /*0f50*/  FSEL R18, R20, R18, !P0 ;  /* 0x0000001214127208 */ /* 0x000fe40004000000 */
[----:B------:R-:W-:Y:S01]  /*0f60*/  FSEL R19, R9, R19, !P0 ;  /* 0x0000001309137208 */ /* 0x000fe20004000000 */
[----:B------:R-:W-:Y:S06]  /*0f70*/  BRA `(.L_x_12) ;  /* 0x0000000000547947 */ /* 0x000fec0003800000 */
.L_x_11:
[----:B------:R-:W-:-:S14]  /*0f80*/  DSETP.NAN.AND P0, PT, R10, R10, PT ;  /* 0x0000000a0a00722a */ /* 0x000fdc0003f08000 */
[----:B------:R-:W-:Y:S05]  /*0f90*/  @P0 BRA `(.L_x_13) ;  /* 0x0000000000440947 */ /* 0x000fea0003800000 */
[----:B------:R-:W-:-:S14]  /*0fa0*/  DSETP.NAN.AND P0, PT, R8, R8, PT ;  /* 0x000000080800722a */ /* 0x000fdc0003f08000 */
[----:B------:R-:W-:Y:S05]  /*0fb0*/  @P0 BRA `(.L_x_14) ;  /* 0x0000000000300947 */ /* 0x000fea0003800000 */
[----:B------:R-:W-:Y:S01]  /*0fc0*/  ISETP.NE.AND P0, PT, R25, R24, PT ;  /* 0x000000181900720c */ /* 0x000fe20003f05270 */
[----:B------:R-:W-:Y:S01]  /*0fd0*/  IMAD.MOV.U32 R18, RZ, RZ, 0x0 ;  /* 0x00000000ff127424 */ /* 0x000fe200078e00ff */
[----:B------:R-:W-:-:S11]  /*0fe0*/  MOV R19, 0xfff80000 ;  /* 0xfff8000000137802 */ /* 0x000fd60000000f00 */
[----:B------:R-:W-:Y:S05]  /*0ff0*/  @!P0 BRA `(.L_x_12) ;  /* 0x0000000000348947 */ /* 0x000fea0003800000 */
[----:B------:R-:W-:Y:S02]  /*1000*/  ISETP.NE.AND P0, PT, R25, 0x7ff00000, PT ;  /* 0x7ff000001900780c */ /* 0x000fe40003f05270 */
[----:B------:R-:W-:Y:S02]  /*1010*/  LOP3.LUT R19, R11, 0x80000000, R9, 0x48, !PT ;  /* 0x800000000b137812 */ /* 0x000fe400078e4809 */
[----:B------:R-:W-:-:S13]  /*1020*/  ISETP.EQ.OR P0, PT, R24, RZ, !P0 ;  /* 0x000000ff1800720c */ /* 0x000fda0004702670 */
[----:B------:R-:W-:Y:S01]  /*1030*/  @P0 LOP3.LUT R2, R19, 0x7ff00000, RZ, 0xfc, !PT ;  /* 0x7ff0000013020812 */ /* 0x000fe200078efcff */
[----:B------:R-:W-:Y:S01]  /*1040*/  @!P0 IMAD.MOV.U32 R18, RZ, RZ, RZ ;  /* 0x000000ffff128224 */ /* 0x000fe200078e00ff */
[----:B------:R-:W-:-:S03]  /*1050*/  @P0 MOV R18, RZ ;  /* 0x000000ff00120202 */ /* 0x000fc60000000f00 */
[----:B------:R-:W-:Y:S01]  /*1060*/  @P0 IMAD.MOV.U32 R19, RZ, RZ, R2 ;  /* 0x000000ffff130224 */ /* 0x000fe200078e0002 */
[----:B------:R-:W-:Y:S06]  /*1070*/  BRA `(.L_x_12) ;  /* 0x0000000000147947 */ /* 0x000fec0003800000 */
.L_x_14:
[----:B------:R-:W-:Y:S02]  /*1080*/  LOP3.LUT R19, R9, 0x80000, RZ, 0xfc, !PT ;  /* 0x0008000009137812 */ /* 0x000fe400078efcff */
[----:B------:R-:W-:Y:S01]  /*1090*/  MOV R18, R8 ;  /* 0x0000000800127202 */ /* 0x000fe20000000f00 */
[----:B------:R-:W-:Y:S06]  /*10a0*/  BRA `(.L_x_12) ;  /* 0x0000000000087947 */ /* 0x000fec0003800000 */
.L_x_13:
[----:B------:R-:W-:Y:S01]  /*10b0*/  LOP3.LUT R19, R11, 0x80000, RZ, 0xfc, !PT ;  /* 0x000800000b137812 */ /* 0x000fe200078efcff */
[----:B------:R-:W-:-:S07]  /*10c0*/  IMAD.MOV.U32 R18, RZ, RZ, R10 ;  /* 0x000000ffff127224 */ /* 0x000fce00078e000a */
.L_x_12:
[----:B------:R-:W-:Y:S05]  /*10d0*/  BSYNC.RECONVERGENT B1 ;  /* 0x0000000000017941 */ /* 0x000fea0003800200 */
.L_x_10:
[----:B------:R-:W-:Y:S01]  /*10e0*/  HFMA2 R17, -RZ, RZ, 0, 0 ;  /* 0x00000000ff117431 */ /* 0x000fe200000001ff */
[----:B------:R-:W-:Y:S01]  /*10f0*/  MOV R2, R18 ;  /* 0x0000001200027202 */ /* 0x000fe20000000f00 */
[----:B------:R-:W-:Y:S02]  /*1100*/  IMAD.MOV.U32 R3, RZ, RZ, R19 ;  /* 0x000000ffff037224 */ /* 0x000fe400078e0013 */
[----:B------:R-:W-:Y:S05]  /*1110*/  RET.REL.NODEC R16 `(_Z11JuliaKernelifP6uchar4ffff) ;  /* 0xffffffec10b87950 */ /* 0x000fea0003c3ffff */
.L_x_15:
[----:B------:R-:W-:-:S00]  /*1120*/  BRA `(.L_x_15) ;  /* 0xfffffffc00fc7947 */ /* 0x000fc0000383ffff */
[----:B------:R-:W-:-:S00]  /*1130*/  NOP ;  /* 0x0000000000007918 */ /* 0x000fc00000000000 */
        /* <DEDUP_REMOVED lines=12> */
.L_x_16:


//--------------------- .nv.shared.reserved.0     --------------------------
	.section	.nv.shared.reserved.0,"aw",@nobits
	.weak		__nv_reservedSMEM_offset_0_alias
	.size		__nv_reservedSMEM_offset_0_alias, 0, 64
	.other		__nv_reservedSMEM_offset_0_alias,@"STO_CUDA_RESERVED_SHARED STV_DEFAULT"
__nv_reservedSMEM_offset_0_alias:
	.zero		0
	.zero		64


//--------------------- .nv.constant0._Z11JuliaKernelifP6uchar4ffff --------------------------
	.section	.nv.constant0._Z11JuliaKernelifP6uchar4ffff,"a",@progbits
	.sectionflags	@""
	.align	4
.nv.constant0._Z11JuliaKernelifP6uchar4ffff:
	.zero		928


//--------------------- SYMBOLS --------------------------

	.type		.nv.reservedSmem.offset0,@object
	.size		.nv.reservedSmem.offset0,0x4
